//
// Generated by NVIDIA NVVM Compiler
//
// Compiler Build ID: CL-36424714
// Cuda compilation tools, release 13.0, V13.0.88
// Based on NVVM 20.0.0
//

.version 9.0
.target sm_100
.address_size 64

	// .globl	_Z6conv1dPiS_S_ii
.global .align 4 .b8 precalc_xorwow_matrix[102400];
.global .align 4 .b8 precalc_xorwow_offset_matrix[102400];
.global .align 4 .b8 mrg32k3aM1[2304];
.global .align 4 .b8 mrg32k3aM2[2304];
.global .align 4 .b8 mrg32k3aM1SubSeq[2016];
.global .align 4 .b8 mrg32k3aM2SubSeq[2016];
.global .align 4 .b8 mrg32k3aM1Seq[2304];
.global .align 4 .b8 mrg32k3aM2Seq[2304];
.const .align 8 .b8 __cr_lgamma_table[72];

.visible .entry _Z6conv1dPiS_S_ii(
	.param .u64 .ptr .align 1 _Z6conv1dPiS_S_ii_param_0,
	.param .u64 .ptr .align 1 _Z6conv1dPiS_S_ii_param_1,
	.param .u64 .ptr .align 1 _Z6conv1dPiS_S_ii_param_2,
	.param .u32 _Z6conv1dPiS_S_ii_param_3,
	.param .u32 _Z6conv1dPiS_S_ii_param_4
)
{
	.reg .pred 	%p<55>;
	.reg .b32 	%r<136>;
	.reg .b64 	%rd<47>;

	ld.param.u64 	%rd7, [_Z6conv1dPiS_S_ii_param_0];
	ld.param.u64 	%rd8, [_Z6conv1dPiS_S_ii_param_1];
	ld.param.u64 	%rd6, [_Z6conv1dPiS_S_ii_param_2];
	ld.param.u32 	%r65, [_Z6conv1dPiS_S_ii_param_3];
	ld.param.u32 	%r66, [_Z6conv1dPiS_S_ii_param_4];
	cvta.to.global.u64 	%rd1, %rd8;
	cvta.to.global.u64 	%rd2, %rd7;
	mov.u32 	%r68, %ctaid.x;
	mov.u32 	%r69, %ntid.x;
	mov.u32 	%r70, %tid.x;
	mad.lo.s32 	%r1, %r68, %r69, %r70;
	shr.u32 	%r71, %r66, 31;
	add.s32 	%r72, %r66, %r71;
	shr.s32 	%r73, %r72, 1;
	sub.s32 	%r2, %r1, %r73;
	setp.lt.s32 	%p1, %r66, 1;
	mov.b32 	%r112, 0;
	@%p1 bra 	$L__BB0_41;
	and.b32  	%r3, %r66, 7;
	setp.lt.u32 	%p2, %r66, 8;
	mov.b32 	%r128, 0;
	mov.u32 	%r112, %r128;
	@%p2 bra 	$L__BB0_20;
	and.b32  	%r128, %r66, 2147483640;
	mov.b32 	%r110, 0;
	mov.u32 	%r112, %r110;
$L__BB0_3:
	.pragma "nounroll";
	add.s32 	%r7, %r2, %r110;
	setp.lt.s32 	%p3, %r7, 0;
	setp.ge.s32 	%p4, %r7, %r65;
	mul.wide.u32 	%rd9, %r110, 4;
	add.s64 	%rd3, %rd1, %rd9;
	or.pred  	%p5, %p3, %p4;
	@%p5 bra 	$L__BB0_5;
	mul.wide.u32 	%rd10, %r7, 4;
	add.s64 	%rd11, %rd2, %rd10;
	ld.global.u32 	%r77, [%rd11];
	ld.global.u32 	%r78, [%rd3];
	mad.lo.s32 	%r112, %r78, %r77, %r112;
$L__BB0_5:
	add.s32 	%r10, %r7, 1;
	setp.lt.s32 	%p6, %r10, 0;
	setp.ge.s32 	%p7, %r10, %r65;
	or.pred  	%p8, %p6, %p7;
	@%p8 bra 	$L__BB0_7;
	mul.wide.u32 	%rd12, %r10, 4;
	add.s64 	%rd13, %rd2, %rd12;
	ld.global.u32 	%r79, [%rd13];
	ld.global.u32 	%r80, [%rd3+4];
	mad.lo.s32 	%r112, %r80, %r79, %r112;
$L__BB0_7:
	add.s32 	%r13, %r7, 2;
	setp.lt.s32 	%p9, %r13, 0;
	setp.ge.s32 	%p10, %r13, %r65;
	or.pred  	%p11, %p9, %p10;
	@%p11 bra 	$L__BB0_9;
	mul.wide.u32 	%rd14, %r13, 4;
	add.s64 	%rd15, %rd2, %rd14;
	ld.global.u32 	%r81, [%rd15];
	ld.global.u32 	%r82, [%rd3+8];
	mad.lo.s32 	%r112, %r82, %r81, %r112;
$L__BB0_9:
	add.s32 	%r16, %r7, 3;
	setp.lt.s32 	%p12, %r16, 0;
	setp.ge.s32 	%p13, %r16, %r65;
	or.pred  	%p14, %p12, %p13;
	@%p14 bra 	$L__BB0_11;
	mul.wide.u32 	%rd16, %r16, 4;
	add.s64 	%rd17, %rd2, %rd16;
	ld.global.u32 	%r83, [%rd17];
	ld.global.u32 	%r84, [%rd3+12];
	mad.lo.s32 	%r112, %r84, %r83, %r112;
$L__BB0_11:
	add.s32 	%r19, %r7, 4;
	setp.lt.s32 	%p15, %r19, 0;
	setp.ge.s32 	%p16, %r19, %r65;
	or.pred  	%p17, %p15, %p16;
	@%p17 bra 	$L__BB0_13;
	mul.wide.u32 	%rd18, %r19, 4;
	add.s64 	%rd19, %rd2, %rd18;
	ld.global.u32 	%r85, [%rd19];
	ld.global.u32 	%r86, [%rd3+16];
	mad.lo.s32 	%r112, %r86, %r85, %r112;
$L__BB0_13:
	add.s32 	%r22, %r7, 5;
	setp.lt.s32 	%p18, %r22, 0;
	setp.ge.s32 	%p19, %r22, %r65;
	or.pred  	%p20, %p18, %p19;
	@%p20 bra 	$L__BB0_15;
	mul.wide.u32 	%rd20, %r22, 4;
	add.s64 	%rd21, %rd2, %rd20;
	ld.global.u32 	%r87, [%rd21];
	ld.global.u32 	%r88, [%rd3+20];
	mad.lo.s32 	%r112, %r88, %r87, %r112;
$L__BB0_15:
	add.s32 	%r25, %r7, 6;
	setp.lt.s32 	%p21, %r25, 0;
	setp.ge.s32 	%p22, %r25, %r65;
	or.pred  	%p23, %p21, %p22;
	@%p23 bra 	$L__BB0_17;
	mul.wide.u32 	%rd22, %r25, 4;
	add.s64 	%rd23, %rd2, %rd22;
	ld.global.u32 	%r89, [%rd23];
	ld.global.u32 	%r90, [%rd3+24];
	mad.lo.s32 	%r112, %r90, %r89, %r112;
$L__BB0_17:
	add.s32 	%r28, %r7, 7;
	setp.lt.s32 	%p24, %r28, 0;
	setp.ge.s32 	%p25, %r28, %r65;
	or.pred  	%p26, %p24, %p25;
	@%p26 bra 	$L__BB0_19;
	mul.wide.u32 	%rd24, %r28, 4;
	add.s64 	%rd25, %rd2, %rd24;
	ld.global.u32 	%r91, [%rd25];
	ld.global.u32 	%r92, [%rd3+28];
	mad.lo.s32 	%r112, %r92, %r91, %r112;
$L__BB0_19:
	add.s32 	%r110, %r110, 8;
	setp.ne.s32 	%p27, %r110, %r128;
	@%p27 bra 	$L__BB0_3;
$L__BB0_20:
	setp.eq.s32 	%p28, %r3, 0;
	@%p28 bra 	$L__BB0_41;
	and.b32  	%r35, %r66, 3;
	setp.lt.u32 	%p29, %r3, 4;
	@%p29 bra 	$L__BB0_31;
	add.s32 	%r36, %r2, %r128;
	setp.lt.s32 	%p30, %r36, 0;
	setp.ge.s32 	%p31, %r36, %r65;
	mul.wide.u32 	%rd26, %r128, 4;
	add.s64 	%rd4, %rd1, %rd26;
	or.pred  	%p32, %p30, %p31;
	@%p32 bra 	$L__BB0_24;
	mul.wide.u32 	%rd27, %r36, 4;
	add.s64 	%rd28, %rd2, %rd27;
	ld.global.u32 	%r94, [%rd28];
	ld.global.u32 	%r95, [%rd4];
	mad.lo.s32 	%r112, %r95, %r94, %r112;
$L__BB0_24:
	add.s32 	%r39, %r36, 1;
	setp.lt.s32 	%p33, %r39, 0;
	setp.ge.s32 	%p34, %r39, %r65;
	or.pred  	%p35, %p33, %p34;
	@%p35 bra 	$L__BB0_26;
	mul.wide.u32 	%rd29, %r39, 4;
	add.s64 	%rd30, %rd2, %rd29;
	ld.global.u32 	%r96, [%rd30];
	ld.global.u32 	%r97, [%rd4+4];
	mad.lo.s32 	%r112, %r97, %r96, %r112;
$L__BB0_26:
	add.s32 	%r42, %r36, 2;
	setp.lt.s32 	%p36, %r42, 0;
	setp.ge.s32 	%p37, %r42, %r65;
	or.pred  	%p38, %p36, %p37;
	@%p38 bra 	$L__BB0_28;
	mul.wide.u32 	%rd31, %r42, 4;
	add.s64 	%rd32, %rd2, %rd31;
	ld.global.u32 	%r98, [%rd32];
	ld.global.u32 	%r99, [%rd4+8];
	mad.lo.s32 	%r112, %r99, %r98, %r112;
$L__BB0_28:
	add.s32 	%r45, %r36, 3;
	setp.lt.s32 	%p39, %r45, 0;
	setp.ge.s32 	%p40, %r45, %r65;
	or.pred  	%p41, %p39, %p40;
	@%p41 bra 	$L__BB0_30;
	mul.wide.u32 	%rd33, %r45, 4;
	add.s64 	%rd34, %rd2, %rd33;
	ld.global.u32 	%r100, [%rd34];
	ld.global.u32 	%r101, [%rd4+12];
	mad.lo.s32 	%r112, %r101, %r100, %r112;
$L__BB0_30:
	add.s32 	%r128, %r128, 4;
$L__BB0_31:
	setp.eq.s32 	%p42, %r35, 0;
	@%p42 bra 	$L__BB0_41;
	setp.eq.s32 	%p43, %r35, 1;
	@%p43 bra 	$L__BB0_38;
	add.s32 	%r52, %r2, %r128;
	setp.lt.s32 	%p44, %r52, 0;
	setp.ge.s32 	%p45, %r52, %r65;
	mul.wide.u32 	%rd35, %r128, 4;
	add.s64 	%rd5, %rd1, %rd35;
	or.pred  	%p46, %p44, %p45;
	@%p46 bra 	$L__BB0_35;
	mul.wide.u32 	%rd36, %r52, 4;
	add.s64 	%rd37, %rd2, %rd36;
	ld.global.u32 	%r103, [%rd37];
	ld.global.u32 	%r104, [%rd5];
	mad.lo.s32 	%r112, %r104, %r103, %r112;
$L__BB0_35:
	add.s32 	%r55, %r52, 1;
	setp.lt.s32 	%p47, %r55, 0;
	setp.ge.s32 	%p48, %r55, %r65;
	or.pred  	%p49, %p47, %p48;
	@%p49 bra 	$L__BB0_37;
	mul.wide.u32 	%rd38, %r55, 4;
	add.s64 	%rd39, %rd2, %rd38;
	ld.global.u32 	%r105, [%rd39];
	ld.global.u32 	%r106, [%rd5+4];
	mad.lo.s32 	%r112, %r106, %r105, %r112;
$L__BB0_37:
	add.s32 	%r128, %r128, 2;
$L__BB0_38:
	and.b32  	%r107, %r66, 1;
	setp.eq.b32 	%p50, %r107, 1;
	not.pred 	%p51, %p50;
	@%p51 bra 	$L__BB0_41;
	add.s32 	%r62, %r2, %r128;
	setp.lt.s32 	%p52, %r62, 0;
	setp.ge.s32 	%p53, %r62, %r65;
	or.pred  	%p54, %p52, %p53;
	@%p54 bra 	$L__BB0_41;
	mul.wide.u32 	%rd40, %r62, 4;
	add.s64 	%rd41, %rd2, %rd40;
	ld.global.u32 	%r108, [%rd41];
	mul.wide.u32 	%rd42, %r128, 4;
	add.s64 	%rd43, %rd1, %rd42;
	ld.global.u32 	%r109, [%rd43];
	mad.lo.s32 	%r112, %r109, %r108, %r112;
$L__BB0_41:
	cvta.to.global.u64 	%rd44, %rd6;
	mul.wide.s32 	%rd45, %r1, 4;
	add.s64 	%rd46, %rd44, %rd45;
	st.global.u32 	[%rd46], %r112;
	ret;

}


// ===== COMPILED SASS (sm_100) =====

	.target	sm_100

	.elftype	@"ET_EXEC"


//--------------------- .note.nv.tkinfo           --------------------------
	.section	.note.nv.tkinfo,"",@"SHT_NOTE"
	.sectionflags	@"SHF_NOTE_NV_TKINFO"
	.tkinfo
        /*0018*/ 	.word	0x00000002
        /*0030*/ 	.string	""
        /*0030*/ 	.string	"ptxas"
        /*0030*/ 	.string	"Cuda compilation tools, release 13.0, V13.0.88"
        /*0030*/ 	.string	"Build cuda_13.0.r13.0/compiler.36424714_0"
        /*0030*/ 	.string	"-arch sm_100 -m 64 "



//--------------------- .note.nv.cuinfo           --------------------------
	.section	.note.nv.cuinfo,"",@"SHT_NOTE"
	.sectionflags	@"SHF_NOTE_NV_CUINFO"
        /*0018*/ 	.short	0x0002
        /*001a*/ 	.short	0x0064
        /*001c*/ 	.short	0x0082
	.zero		2


//--------------------- .nv.info                  --------------------------
	.section	.nv.info,"",@"SHT_CUDA_INFO"
	.align	4


	//----- nvinfo : EIATTR_REGCOUNT
	.align		4
        /*0000*/ 	.byte	0x04, 0x2f
        /*0002*/ 	.short	(.L_10 - .L_9)
	.align		4
.L_9:
        /*0004*/ 	.word	index@(_Z6conv1dPiS_S_ii)
        /*0008*/ 	.word	0x00000020


	//----- nvinfo : EIATTR_FRAME_SIZE
	.align		4
.L_10:
        /*000c*/ 	.byte	0x04, 0x11
        /*000e*/ 	.short	(.L_12 - .L_11)
	.align		4
.L_11:
        /*0010*/ 	.word	index@(_Z6conv1dPiS_S_ii)
        /*0014*/ 	.word	0x00000000


	//----- nvinfo : EIATTR_MIN_STACK_SIZE
	.align		4
.L_12:
        /*0018*/ 	.byte	0x04, 0x12
        /*001a*/ 	.short	(.L_14 - .L_13)
	.align		4
.L_13:
        /*001c*/ 	.word	index@(_Z6conv1dPiS_S_ii)
        /*0020*/ 	.word	0x00000000
.L_14:


//--------------------- .nv.compat                --------------------------
	.section	.nv.compat,"",@"SHT_CUDA_COMPAT_INFO"
	.align	4
        /*0000*/ 	.byte	0x02, 0x09, 0x00, 0x00, 0x02, 0x02, 0x01, 0x00, 0x02, 0x05, 0x05, 0x00, 0x03, 0x07, 0x01, 0x01
        /*0010*/ 	.byte	0x02, 0x03, 0x00, 0x00, 0x02, 0x06, 0x01, 0x00, 0x04, 0x0b, 0x08, 0x00, 0x09, 0x00, 0x00, 0x00
        /*0020*/ 	.byte	0x00, 0x00, 0x00, 0x00


//--------------------- .nv.info._Z6conv1dPiS_S_ii --------------------------
	.section	.nv.info._Z6conv1dPiS_S_ii,"",@"SHT_CUDA_INFO"
	.sectionflags	@""
	.align	4


	//----- nvinfo : EIATTR_CUDA_API_VERSION
	.align		4
        /*0000*/ 	.byte	0x04, 0x37
        /*0002*/ 	.short	(.L_16 - .L_15)
.L_15:
        /*0004*/ 	.word	0x00000082


	//----- nvinfo : EIATTR_KPARAM_INFO
	.align		4
.L_16:
        /*0008*/ 	.byte	0x04, 0x17
        /*000a*/ 	.short	(.L_18 - .L_17)
.L_17:
        /*000c*/ 	.word	0x00000000
        /*0010*/ 	.short	0x0004
        /*0012*/ 	.short	0x001c
        /*0014*/ 	.byte	0x00, 0xf0, 0x11, 0x00


	//----- nvinfo : EIATTR_KPARAM_INFO
	.align		4
.L_18:
        /*0018*/ 	.byte	0x04, 0x17
        /*001a*/ 	.short	(.L_20 - .L_19)
.L_19:
        /*001c*/ 	.word	0x00000000
        /*0020*/ 	.short	0x0003
        /*0022*/ 	.short	0x0018
        /*0024*/ 	.byte	0x00, 0xf0, 0x11, 0x00


	//----- nvinfo : EIATTR_KPARAM_INFO
	.align		4
.L_20:
        /*0028*/ 	.byte	0x04, 0x17
        /*002a*/ 	.short	(.L_22 - .L_21)
.L_21:
        /*002c*/ 	.word	0x00000000
        /*0030*/ 	.short	0x0002
        /*0032*/ 	.short	0x0010
        /*0034*/ 	.byte	0x00, 0xf5, 0x21, 0x00


	//----- nvinfo : EIATTR_KPARAM_INFO
	.align		4
.L_22:
        /*0038*/ 	.byte	0x04, 0x17
        /*003a*/ 	.short	(.L_24 - .L_23)
.L_23:
        /*003c*/ 	.word	0x00000000
        /*0040*/ 	.short	0x0001
        /*0042*/ 	.short	0x0008
        /*0044*/ 	.byte	0x00, 0xf5, 0x21, 0x00


	//----- nvinfo : EIATTR_KPARAM_INFO
	.align		4
.L_24:
        /*0048*/ 	.byte	0x04, 0x17
        /*004a*/ 	.short	(.L_26 - .L_25)
.L_25:
        /*004c*/ 	.word	0x00000000
        /*0050*/ 	.short	0x0000
        /*0052*/ 	.short	0x0000
        /*0054*/ 	.byte	0x00, 0xf5, 0x21, 0x00


	//----- nvinfo : EIATTR_SPARSE_MMA_MASK
	.align		4
.L_26:
        /*0058*/ 	.byte	0x03, 0x50
        /*005a*/ 	.short	0x0000


	//----- nvinfo : EIATTR_MAXREG_COUNT
	.align		4
        /*005c*/ 	.byte	0x03, 0x1b
        /*005e*/ 	.short	0x00ff


	//----- nvinfo : EIATTR_MERCURY_ISA_VERSION
	.align		4
        /*0060*/ 	.byte	0x03, 0x5f
        /*0062*/ 	.short	0x0101


	//----- nvinfo : EIATTR_VRC_CTA_INIT_COUNT
	.align		4
        /*0064*/ 	.byte	0x02, 0x4a
	.zero		1
	.zero		1


	//----- nvinfo : EIATTR_EXIT_INSTR_OFFSETS
	.align		4
        /*0068*/ 	.byte	0x04, 0x1c
        /*006a*/ 	.short	(.L_28 - .L_27)


	//   ....[0]....
.L_27:
        /*006c*/ 	.word	0x00000b20


	//----- nvinfo : EIATTR_CRS_STACK_SIZE
	.align		4
.L_28:
        /*0070*/ 	.byte	0x04, 0x1e
        /*0072*/ 	.short	(.L_30 - .L_29)
.L_29:
        /*0074*/ 	.word	0x00000000


	//----- nvinfo : EIATTR_CBANK_PARAM_SIZE
	.align		4
.L_30:
        /*0078*/ 	.byte	0x03, 0x19
        /*007a*/ 	.short	0x0020


	//----- nvinfo : EIATTR_PARAM_CBANK
	.align		4
        /*007c*/ 	.byte	0x04, 0x0a
        /*007e*/ 	.short	(.L_32 - .L_31)
	.align		4
.L_31:
        /*0080*/ 	.word	index@(.nv.constant0._Z6conv1dPiS_S_ii)
        /*0084*/ 	.short	0x0380
        /*0086*/ 	.short	0x0020


	//----- nvinfo : EIATTR_SW_WAR
	.align		4
.L_32:
        /*0088*/ 	.byte	0x04, 0x36
        /*008a*/ 	.short	(.L_34 - .L_33)
.L_33:
        /*008c*/ 	.word	0x00000008
.L_34:


//--------------------- .nv.callgraph             --------------------------
	.section	.nv.callgraph,"",@"SHT_CUDA_CALLGRAPH"
	.align	4
	.sectionentsize	8
	.align		4
        /*0000*/ 	.word	0x00000000
	.align		4
        /*0004*/ 	.word	0xffffffff
	.align		4
        /*0008*/ 	.word	0x00000000
	.align		4
        /*000c*/ 	.word	0xfffffffe
	.align		4
        /*0010*/ 	.word	0x00000000
	.align		4
        /*0014*/ 	.word	0xfffffffd
	.align		4
        /*0018*/ 	.word	0x00000000
	.align		4
        /*001c*/ 	.word	0xfffffffc


//--------------------- .nv.constant4             --------------------------
	.section	.nv.constant4,"a",@progbits
	.align	8
	.align		8
.nv.constant4:
        /*0000*/ 	.dword	precalc_xorwow_matrix
	.align		8
        /*0008*/ 	.dword	precalc_xorwow_offset_matrix
	.align		8
        /*0010*/ 	.dword	mrg32k3aM1
	.align		8
        /*0018*/ 	.dword	mrg32k3aM2
	.align		8
        /*0020*/ 	.dword	mrg32k3aM1SubSeq
	.align		8
        /*0028*/ 	.dword	mrg32k3aM2SubSeq
	.align		8
        /*0030*/ 	.dword	mrg32k3aM1Seq
	.align		8
        /*0038*/ 	.dword	mrg32k3aM2Seq


//--------------------- .nv.constant3             --------------------------
	.section	.nv.constant3,"a",@progbits
	.align	8
.nv.constant3:
	.type		__cr_lgamma_table,@object
	.size		__cr_lgamma_table,(.L_8 - __cr_lgamma_table)
__cr_lgamma_table:
        /*0000*/ 	.byte	0x00, 0x00, 0x00, 0x00, 0x00, 0x00, 0x00, 0x00, 0x00, 0x00, 0x00, 0x00, 0x00, 0x00, 0x00, 0x00
        /*0010*/ 	.byte	0xef, 0x39, 0xfa, 0xfe, 0x42, 0x2e, 0xe6, 0x3f, 0x02, 0x20, 0x2a, 0xfa, 0x0b, 0xab, 0xfc, 0x3f
        /*0020*/ 	.byte	0xf9, 0x2c, 0x92, 0x7c, 0xa7, 0x6c, 0x09, 0x40, 0xc9, 0x79, 0x44, 0x3c, 0x64, 0x26, 0x13, 0x40
        /*0030*/ 	.byte	0xca, 0x01, 0xcf, 0x3a, 0x27, 0x51, 0x1a, 0x40, 0x30, 0xcc, 0x2d, 0xf3, 0xe1, 0x0c, 0x21, 0x40
        /*0040*/ 	.byte	0x0d, 0xb7, 0xfc, 0x82, 0x8e, 0x35, 0x25, 0x40
.L_8:


//--------------------- .text._Z6conv1dPiS_S_ii   --------------------------
	.section	.text._Z6conv1dPiS_S_ii,"ax",@progbits
	.align	128
        .global         _Z6conv1dPiS_S_ii
        .type           _Z6conv1dPiS_S_ii,@function
        .size           _Z6conv1dPiS_S_ii,(.L_x_7 - _Z6conv1dPiS_S_ii)
        .other          _Z6conv1dPiS_S_ii,@"STO_CUDA_ENTRY STV_DEFAULT"
_Z6conv1dPiS_S_ii:
.text._Z6conv1dPiS_S_ii:
[----:B------:R-:W-:Y:S01]  /*0000*/  LDC R1, c[0x0][0x37c] ;  /* 0x0000df00ff017b82 */ /* 0x000fe20000000800 */
[----:B------:R-:W0:Y:S01]  /*0010*/  S2R R3, SR_TID.X ;  /* 0x0000000000037919 */ /* 0x000e220000002100 */
[----:B------:R-:W1:Y:S06]  /*0020*/  LDCU UR5, c[0x0][0x39c] ;  /* 0x00007380ff0577ac */ /* 0x000e6c0008000800 */
[----:B------:R-:W0:Y:S01]  /*0030*/  S2UR UR4, SR_CTAID.X ;  /* 0x00000000000479c3 */ /* 0x000e220000002500 */
[----:B------:R-:W-:Y:S01]  /*0040*/  HFMA2 R0, -RZ, RZ, 0, 0 ;  /* 0x00000000ff007431 */ /* 0x000fe200000001ff */
[----:B------:R-:W2:Y:S06]  /*0050*/  LDCU.64 UR8, c[0x0][0x358] ;  /* 0x00006b00ff0877ac */ /* 0x000eac0008000a00 */
[----:B------:R-:W0:Y:S01]  /*0060*/  LDC R2, c[0x0][0x360] ;  /* 0x0000d800ff027b82 */ /* 0x000e220000000800 */
[----:B-1----:R-:W-:Y:S01]  /*0070*/  UISETP.GE.AND UP0, UPT, UR5, 0x1, UPT ;  /* 0x000000010500788c */ /* 0x002fe2000bf06270 */
[----:B0-----:R-:W-:-:S08]  /*0080*/  IMAD R2, R2, UR4, R3 ;  /* 0x0000000402027c24 */ /* 0x001fd0000f8e0203 */
[----:B--2---:R-:W-:Y:S05]  /*0090*/  BRA.U !UP0, `(.L_x_0) ;  /* 0x0000000908947547 */ /* 0x004fea000b800000 */
[----:B------:R-:W-:Y:S01]  /*00a0*/  UISETP.GE.U32.AND UP0, UPT, UR5, 0x8, UPT ;  /* 0x000000080500788c */ /* 0x000fe2000bf06070 */
[----:B------:R-:W-:Y:S01]  /*00b0*/  IMAD.MOV.U32 R3, RZ, RZ, RZ ;  /* 0x000000ffff037224 */ /* 0x000fe200078e00ff */
[----:B------:R-:W-:Y:S01]  /*00c0*/  ULEA.HI UR4, UR5, UR5, URZ, 0x1 ;  /* 0x0000000505047291 */ /* 0x000fe2000f8f08ff */
[----:B------:R-:W-:Y:S01]  /*00d0*/  MOV R0, RZ ;  /* 0x000000ff00007202 */ /* 0x000fe20000000f00 */
[----:B------:R-:W-:Y:S02]  /*00e0*/  ULOP3.LUT UR6, UR5, 0x7, URZ, 0xc0, !UPT ;  /* 0x0000000705067892 */ /* 0x000fe4000f8ec0ff */
[----:B------:R-:W-:Y:S02]  /*00f0*/  USHF.R.S32.HI UR4, URZ, 0x1, UR4 ;  /* 0x00000001ff047899 */ /* 0x000fe40008011404 */
[----:B------:R-:W-:-:S04]  /*0100*/  UISETP.NE.AND UP1, UPT, UR6, URZ, UPT ;  /* 0x000000ff0600728c */ /* 0x000fc8000bf25270 */
[----:B------:R-:W-:Y:S01]  /*0110*/  VIADD R4, R2, -UR4 ;  /* 0x8000000402047c36 */ /* 0x000fe20008000000 */
[----:B------:R-:W-:Y:S06]  /*0120*/  BRA.U !UP0, `(.L_x_1) ;  /* 0x0000000508287547 */ /* 0x000fec000b800000 */
[----:B------:R-:W-:Y:S01]  /*0130*/  ULOP3.LUT UR4, UR5, 0x7ffffff8, URZ, 0xc0, !UPT ;  /* 0x7ffffff805047892 */ /* 0x000fe2000f8ec0ff */
[----:B------:R-:W-:Y:S01]  /*0140*/  MOV R7, RZ ;  /* 0x000000ff00077202 */ /* 0x000fe20000000f00 */
[----:B------:R-:W-:Y:S01]  /*0150*/  IMAD.MOV.U32 R0, RZ, RZ, RZ ;  /* 0x000000ffff007224 */ /* 0x000fe200078e00ff */
[----:B------:R-:W0:Y:S03]  /*0160*/  LDCU UR7, c[0x0][0x398] ;  /* 0x00007300ff0777ac */ /* 0x000e260008000800 */
[----:B------:R-:W-:-:S07]  /*0170*/  MOV R3, UR4 ;  /* 0x0000000400037c02 */ /* 0x000fce0008000f00 */
.L_x_2:
[----:B------:R-:W-:Y:S01]  /*0180*/  IMAD.IADD R29, R4, 0x1, R7 ;  /* 0x00000001041d7824 */ /* 0x000fe200078e0207 */
[----:B------:R-:W1:Y:S04]  /*0190*/  LDC.64 R14, c[0x0][0x388] ;  /* 0x0000e200ff0e7b82 */ /* 0x000e680000000a00 */
[----:B0-----:R-:W-:-:S04]  /*01a0*/  ISETP.GE.AND P4, PT, R29, UR7, PT ;  /* 0x000000071d007c0c */ /* 0x001fc8000bf86270 */
[----:B------:R-:W-:-:S13]  /*01b0*/  ISETP.LT.OR P4, PT, R29, RZ, P4 ;  /* 0x000000ff1d00720c */ /* 0x000fda0002781670 */
[----:B------:R-:W0:Y:S01]  /*01c0*/  @!P4 LDC.64 R8, c[0x0][0x380] ;  /* 0x0000e000ff08cb82 */ /* 0x000e220000000a00 */
[----:B-1----:R-:W-:-:S05]  /*01d0*/  IMAD.WIDE.U32 R14, R7, 0x4, R14 ;  /* 0x00000004070e7825 */ /* 0x002fca00078e000e */
[----:B------:R-:W2:Y:S01]  /*01e0*/  @!P4 LDG.E R10, desc[UR8][R14.64] ;  /* 0x000000080e0ac981 */ /* 0x000ea2000c1e1900 */
[----:B0-----:R-:W-:-:S06]  /*01f0*/  @!P4 IMAD.WIDE.U32 R8, R29, 0x4, R8 ;  /* 0x000000041d08c825 */ /* 0x001fcc00078e0008 */
[----:B------:R-:W2:Y:S01]  /*0200*/  @!P4 LDG.E R9, desc[UR8][R8.64] ;  /* 0x000000080809c981 */ /* 0x000ea2000c1e1900 */
[----:B------:R-:W-:-:S04]  /*0210*/  IADD3 R19, PT, PT, R29, 0x1, RZ ;  /* 0x000000011d137810 */ /* 0x000fc80007ffe0ff */
[----:B------:R-:W-:Y:S01]  /*0220*/  ISETP.GE.AND P0, PT, R19, UR7, PT ;  /* 0x0000000713007c0c */ /* 0x000fe2000bf06270 */
[----:B------:R-:W-:-:S03]  /*0230*/  VIADD R24, R29, 0x2 ;  /* 0x000000021d187836 */ /* 0x000fc60000000000 */
[----:B------:R-:W-:Y:S02]  /*0240*/  ISETP.LT.OR P0, PT, R19, RZ, P0 ;  /* 0x000000ff1300720c */ /* 0x000fe40000701670 */
[C---:B------:R-:W-:Y:S02]  /*0250*/  IADD3 R25, PT, PT, R29.reuse, 0x3, RZ ;  /* 0x000000031d197810 */ /* 0x040fe40007ffe0ff */
[C---:B------:R-:W-:Y:S01]  /*0260*/  ISETP.GE.AND P3, PT, R24.reuse, UR7, PT ;  /* 0x0000000718007c0c */ /* 0x040fe2000bf66270 */
[----:B------:R-:W-:Y:S01]  /*0270*/  VIADD R5, R29, 0x4 ;  /* 0x000000041d057836 */ /* 0x000fe20000000000 */
[C---:B------:R-:W-:Y:S02]  /*0280*/  ISETP.GE.AND P2, PT, R25.reuse, UR7, PT ;  /* 0x0000000719007c0c */ /* 0x040fe4000bf46270 */
[----:B------:R-:W-:Y:S02]  /*0290*/  ISETP.LT.OR P3, PT, R24, RZ, P3 ;  /* 0x000000ff1800720c */ /* 0x000fe40001f61670 */
[----:B------:R-:W-:-:S02]  /*02a0*/  ISETP.LT.OR P2, PT, R25, RZ, P2 ;  /* 0x000000ff1900720c */ /* 0x000fc40001741670 */
[----:B------:R-:W-:Y:S01]  /*02b0*/  IADD3 R6, PT, PT, R29, 0x5, RZ ;  /* 0x000000051d067810 */ /* 0x000fe20007ffe0ff */
[----:B------:R-:W0:Y:S01]  /*02c0*/  @!P0 LDC.64 R22, c[0x0][0x380] ;  /* 0x0000e000ff168b82 */ /* 0x000e220000000a00 */
[----:B------:R-:W-:Y:S01]  /*02d0*/  ISETP.GE.AND P1, PT, R5, UR7, PT ;  /* 0x0000000705007c0c */ /* 0x000fe2000bf26270 */
[----:B------:R-:W-:Y:S01]  /*02e0*/  VIADD R27, R29, 0x6 ;  /* 0x000000061d1b7836 */ /* 0x000fe20000000000 */
[C---:B------:R-:W-:Y:S02]  /*02f0*/  ISETP.GE.AND P5, PT, R6.reuse, UR7, PT ;  /* 0x0000000706007c0c */ /* 0x040fe4000bfa6270 */
[----:B------:R-:W-:Y:S02]  /*0300*/  ISETP.LT.OR P1, PT, R5, RZ, P1 ;  /* 0x000000ff0500720c */ /* 0x000fe40000f21670 */
[----:B------:R-:W-:Y:S01]  /*0310*/  IADD3 R29, PT, PT, R29, 0x7, RZ ;  /* 0x000000071d1d7810 */ /* 0x000fe20007ffe0ff */
[----:B------:R-:W1:Y:S01]  /*0320*/  @!P3 LDC.64 R12, c[0x0][0x380] ;  /* 0x0000e000ff0cbb82 */ /* 0x000e620000000a00 */
[----:B------:R-:W-:-:S02]  /*0330*/  ISETP.LT.OR P5, PT, R6, RZ, P5 ;  /* 0x000000ff0600720c */ /* 0x000fc40002fa1670 */
[----:B------:R-:W-:-:S04]  /*0340*/  ISETP.GE.AND P6, PT, R29, UR7, PT ;  /* 0x000000071d007c0c */ /* 0x000fc8000bfc6270 */
[----:B------:R-:W-:-:S07]  /*0350*/  ISETP.LT.OR P6, PT, R29, RZ, P6 ;  /* 0x000000ff1d00720c */ /* 0x000fce00037c1670 */
[----:B------:R-:W3:Y:S01]  /*0360*/  @!P5 LDC.64 R16, c[0x0][0x380] ;  /* 0x0000e000ff10db82 */ /* 0x000ee20000000a00 */
[----:B0-----:R-:W-:-:S07]  /*0370*/  @!P0 IMAD.WIDE.U32 R22, R19, 0x4, R22 ;  /* 0x0000000413168825 */ /* 0x001fce00078e0016 */
[----:B------:R-:W0:Y:S01]  /*0380*/  @!P6 LDC.64 R20, c[0x0][0x380] ;  /* 0x0000e000ff14eb82 */ /* 0x000e220000000a00 */
[----:B------:R-:W4:Y:S01]  /*0390*/  @!P0 LDG.E R23, desc[UR8][R22.64] ;  /* 0x0000000816178981 */ /* 0x000f22000c1e1900 */
[----:B-1----:R-:W-:-:S03]  /*03a0*/  @!P3 IMAD.WIDE.U32 R12, R24, 0x4, R12 ;  /* 0x00000004180cb825 */ /* 0x002fc600078e000c */
[----:B------:R-:W4:Y:S04]  /*03b0*/  @!P0 LDG.E R24, desc[UR8][R14.64+0x4] ;  /* 0x000004080e188981 */ /* 0x000f28000c1e1900 */
[----:B------:R-:W5:Y:S04]  /*03c0*/  @!P3 LDG.E R13, desc[UR8][R12.64] ;  /* 0x000000080c0db981 */ /* 0x000f68000c1e1900 */
[----:B------:R-:W5:Y:S01]  /*03d0*/  @!P5 LDG.E R22, desc[UR8][R14.64+0x14] ;  /* 0x000014080e16d981 */ /* 0x000f62000c1e1900 */
[----:B---3--:R-:W-:-:S03]  /*03e0*/  @!P5 IMAD.WIDE.U32 R16, R6, 0x4, R16 ;  /* 0x000000040610d825 */ /* 0x008fc600078e0010 */
[----:B------:R-:W3:Y:S04]  /*03f0*/  @!P1 LDG.E R6, desc[UR8][R14.64+0x10] ;  /* 0x000010080e069981 */ /* 0x000ee8000c1e1900 */
[----:B------:R-:W3:Y:S01]  /*0400*/  @!P5 LDG.E R17, desc[UR8][R16.64] ;  /* 0x000000081011d981 */ /* 0x000ee2000c1e1900 */
[----:B0-----:R-:W-:-:S06]  /*0410*/  @!P6 IMAD.WIDE.U32 R20, R29, 0x4, R20 ;  /* 0x000000041d14e825 */ /* 0x001fcc00078e0014 */
[----:B------:R-:W3:Y:S01]  /*0420*/  @!P6 LDG.E R21, desc[UR8][R20.64] ;  /* 0x000000081415e981 */ /* 0x000ee2000c1e1900 */
[----:B--2---:R-:W-:Y:S01]  /*0430*/  @!P4 IMAD R0, R9, R10, R0 ;  /* 0x0000000a0900c224 */ /* 0x004fe200078e0200 */
[C---:B------:R-:W-:Y:S01]  /*0440*/  ISETP.GE.AND P4, PT, R27.reuse, UR7, PT ;  /* 0x000000071b007c0c */ /* 0x040fe2000bf86270 */
[----:B------:R-:W0:Y:S03]  /*0450*/  @!P2 LDC.64 R10, c[0x0][0x380] ;  /* 0x0000e000ff0aab82 */ /* 0x000e260000000a00 */
[----:B------:R-:W-:-:S05]  /*0460*/  ISETP.LT.OR P4, PT, R27, RZ, P4 ;  /* 0x000000ff1b00720c */ /* 0x000fca0002781670 */
[----:B------:R-:W1:Y:S08]  /*0470*/  @!P1 LDC.64 R8, c[0x0][0x380] ;  /* 0x0000e000ff089b82 */ /* 0x000e700000000a00 */
[----:B------:R-:W2:Y:S01]  /*0480*/  @!P4 LDC.64 R18, c[0x0][0x380] ;  /* 0x0000e000ff12cb82 */ /* 0x000ea20000000a00 */
[----:B------:R-:W3:Y:S01]  /*0490*/  @!P4 LDG.E R12, desc[UR8][R14.64+0x18] ;  /* 0x000018080e0cc981 */ /* 0x000ee2000c1e1900 */
[----:B0-----:R-:W-:-:S03]  /*04a0*/  @!P2 IMAD.WIDE.U32 R10, R25, 0x4, R10 ;  /* 0x00000004190aa825 */ /* 0x001fc600078e000a */
[----:B------:R-:W5:Y:S04]  /*04b0*/  @!P3 LDG.E R25, desc[UR8][R14.64+0x8] ;  /* 0x000008080e19b981 */ /* 0x000f68000c1e1900 */
[----:B------:R-:W3:Y:S01]  /*04c0*/  @!P2 LDG.E R11, desc[UR8][R10.64] ;  /* 0x000000080a0ba981 */ /* 0x000ee2000c1e1900 */
[----:B-1----:R-:W-:-:S03]  /*04d0*/  @!P1 IMAD.WIDE.U32 R8, R5, 0x4, R8 ;  /* 0x0000000405089825 */ /* 0x002fc600078e0008 */
[----:B------:R-:W3:Y:S04]  /*04e0*/  @!P2 LDG.E R5, desc[UR8][R14.64+0xc] ;  /* 0x00000c080e05a981 */ /* 0x000ee8000c1e1900 */
[----:B------:R-:W3:Y:S01]  /*04f0*/  @!P1 LDG.E R9, desc[UR8][R8.64] ;  /* 0x0000000808099981 */ /* 0x000ee2000c1e1900 */
[----:B--2---:R-:W-:-:S03]  /*0500*/  @!P4 IMAD.WIDE.U32 R18, R27, 0x4, R18 ;  /* 0x000000041b12c825 */ /* 0x004fc600078e0012 */
[----:B------:R-:W2:Y:S04]  /*0510*/  @!P6 LDG.E R10, desc[UR8][R14.64+0x1c] ;  /* 0x00001c080e0ae981 */ /* 0x000ea8000c1e1900 */
[----:B------:R-:W2:Y:S01]  /*0520*/  @!P4 LDG.E R19, desc[UR8][R18.64] ;  /* 0x000000081213c981 */ /* 0x000ea2000c1e1900 */
[----:B------:R-:W-:Y:S01]  /*0530*/  IADD3 R7, PT, PT, R7, 0x8, RZ ;  /* 0x0000000807077810 */ /* 0x000fe20007ffe0ff */
[----:B----4-:R-:W-:-:S03]  /*0540*/  @!P0 IMAD R0, R23, R24, R0 ;  /* 0x0000001817008224 */ /* 0x010fc600078e0200 */
[----:B------:R-:W-:Y:S01]  /*0550*/  ISETP.NE.AND P0, PT, R7, R3, PT ;  /* 0x000000030700720c */ /* 0x000fe20003f05270 */
[----:B-----5:R-:W-:-:S04]  /*0560*/  @!P3 IMAD R0, R13, R25, R0 ;  /* 0x000000190d00b224 */ /* 0x020fc800078e0200 */
[----:B---3--:R-:W-:-:S04]  /*0570*/  @!P2 IMAD R0, R11, R5, R0 ;  /* 0x000000050b00a224 */ /* 0x008fc800078e0200 */
[----:B------:R-:W-:-:S04]  /*0580*/  @!P1 IMAD R0, R9, R6, R0 ;  /* 0x0000000609009224 */ /* 0x000fc800078e0200 */
[----:B------:R-:W-:-:S04]  /*0590*/  @!P5 IMAD R0, R17, R22, R0 ;  /* 0x000000161100d224 */ /* 0x000fc800078e0200 */
[----:B--2---:R-:W-:-:S04]  /*05a0*/  @!P4 IMAD R0, R19, R12, R0 ;  /* 0x0000000c1300c224 */ /* 0x004fc800078e0200 */
[----:B------:R-:W-:Y:S01]  /*05b0*/  @!P6 IMAD R0, R21, R10, R0 ;  /* 0x0000000a1500e224 */ /* 0x000fe200078e0200 */
[----:B------:R-:W-:Y:S06]  /*05c0*/  @P0 BRA `(.L_x_2) ;  /* 0xfffffff800ec0947 */ /* 0x000fec000383ffff */
.L_x_1:
[----:B------:R-:W-:Y:S05]  /*05d0*/  BRA.U !UP1, `(.L_x_0) ;  /* 0x0000000509447547 */ /* 0x000fea000b800000 */
[----:B------:R-:W0:Y:S01]  /*05e0*/  LDCU UR4, c[0x0][0x39c] ;  /* 0x00007380ff0477ac */ /* 0x000e220008000800 */
[----:B------:R-:W-:Y:S02]  /*05f0*/  UISETP.GE.U32.AND UP0, UPT, UR6, 0x4, UPT ;  /* 0x000000040600788c */ /* 0x000fe4000bf06070 */
[----:B0-----:R-:W-:-:S04]  /*0600*/  ULOP3.LUT UR5, UR4, 0x3, URZ, 0xc0, !UPT ;  /* 0x0000000304057892 */ /* 0x001fc8000f8ec0ff */
[----:B------:R-:W-:-:S03]  /*0610*/  UISETP.NE.AND UP1, UPT, UR5, URZ, UPT ;  /* 0x000000ff0500728c */ /* 0x000fc6000bf25270 */
[----:B------:R-:W-:Y:S08]  /*0620*/  BRA.U !UP0, `(.L_x_3) ;  /* 0x0000000108907547 */ /* 0x000ff0000b800000 */
[----:B------:R-:W0:Y:S01]  /*0630*/  LDCU UR6, c[0x0][0x398] ;  /* 0x00007300ff0677ac */ /* 0x000e220008000800 */
[----:B------:R-:W-:Y:S01]  /*0640*/  IMAD.IADD R17, R4, 0x1, R3 ;  /* 0x0000000104117824 */ /* 0x000fe200078e0203 */
[----:B------:R-:W1:Y:S03]  /*0650*/  LDC.64 R8, c[0x0][0x388] ;  /* 0x0000e200ff087b82 */ /* 0x000e660000000a00 */
[C---:B------:R-:W-:Y:S01]  /*0660*/  VIADD R5, R17.reuse, 0x3 ;  /* 0x0000000311057836 */ /* 0x040fe20000000000 */
[C---:B------:R-:W-:Y:S02]  /*0670*/  IADD3 R19, PT, PT, R17.reuse, 0x1, RZ ;  /* 0x0000000111137810 */ /* 0x040fe40007ffe0ff */
[C---:B------:R-:W-:Y:S02]  /*0680*/  IADD3 R21, PT, PT, R17.reuse, 0x2, RZ ;  /* 0x0000000211157810 */ /* 0x040fe40007ffe0ff */
[----:B0-----:R-:W-:-:S02]  /*0690*/  ISETP.GE.AND P0, PT, R17, UR6, PT ;  /* 0x0000000611007c0c */ /* 0x001fc4000bf06270 */
[----:B------:R-:W-:Y:S02]  /*06a0*/  ISETP.GE.AND P1, PT, R19, UR6, PT ;  /* 0x0000000613007c0c */ /* 0x000fe4000bf26270 */
[----:B------:R-:W-:Y:S02]  /*06b0*/  ISETP.LT.OR P0, PT, R17, RZ, P0 ;  /* 0x000000ff1100720c */ /* 0x000fe40000701670 */
[----:B------:R-:W-:Y:S02]  /*06c0*/  ISETP.GE.AND P2, PT, R21, UR6, PT ;  /* 0x0000000615007c0c */ /* 0x000fe4000bf46270 */
[----:B------:R-:W-:Y:S01]  /*06d0*/  ISETP.LT.OR P1, PT, R19, RZ, P1 ;  /* 0x000000ff1300720c */ /* 0x000fe20000f21670 */
[----:B-1----:R-:W-:Y:S01]  /*06e0*/  IMAD.WIDE.U32 R8, R3, 0x4, R8 ;  /* 0x0000000403087825 */ /* 0x002fe200078e0008 */
[----:B------:R-:W-:Y:S02]  /*06f0*/  ISETP.LT.OR P2, PT, R21, RZ, P2 ;  /* 0x000000ff1500720c */ /* 0x000fe40001741670 */
[----:B------:R-:W-:-:S04]  /*0700*/  ISETP.GE.AND P3, PT, R5, UR6, PT ;  /* 0x0000000605007c0c */ /* 0x000fc8000bf66270 */
[----:B------:R-:W-:Y:S01]  /*0710*/  ISETP.LT.OR P3, PT, R5, RZ, P3 ;  /* 0x000000ff0500720c */ /* 0x000fe20001f61670 */
[----:B------:R-:W0:Y:S01]  /*0720*/  @!P0 LDC.64 R14, c[0x0][0x380] ;  /* 0x0000e000ff0e8b82 */ /* 0x000e220000000a00 */
[----:B------:R-:W2:Y:S07]  /*0730*/  @!P0 LDG.E R16, desc[UR8][R8.64] ;  /* 0x0000000808108981 */ /* 0x000eae000c1e1900 */
[----:B------:R-:W1:Y:S04]  /*0740*/  @!P1 LDC.64 R12, c[0x0][0x380] ;  /* 0x0000e000ff0c9b82 */ /* 0x000e680000000a00 */
[----:B------:R-:W3:Y:S04]  /*0750*/  @!P3 LDG.E R18, desc[UR8][R8.64+0xc] ;  /* 0x00000c080812b981 */ /* 0x000ee8000c1e1900 */
[----:B------:R-:W4:Y:S08]  /*0760*/  @!P2 LDC.64 R10, c[0x0][0x380] ;  /* 0x0000e000ff0aab82 */ /* 0x000f300000000a00 */
[----:B------:R-:W5:Y:S01]  /*0770*/  @!P3 LDC.64 R6, c[0x0][0x380] ;  /* 0x0000e000ff06bb82 */ /* 0x000f620000000a00 */
[----:B0-----:R-:W-:-:S02]  /*0780*/  @!P0 IMAD.WIDE.U32 R14, R17, 0x4, R14 ;  /* 0x00000004110e8825 */ /* 0x001fc400078e000e */
[----:B------:R-:W3:Y:S04]  /*0790*/  @!P1 LDG.E R17, desc[UR8][R8.64+0x4] ;  /* 0x0000040808119981 */ /* 0x000ee8000c1e1900 */
[----:B------:R-:W2:Y:S01]  /*07a0*/  @!P0 LDG.E R15, desc[UR8][R14.64] ;  /* 0x000000080e0f8981 */ /* 0x000ea2000c1e1900 */
[----:B-1----:R-:W-:-:S06]  /*07b0*/  @!P1 IMAD.WIDE.U32 R12, R19, 0x4, R12 ;  /* 0x00000004130c9825 */ /* 0x002fcc00078e000c */
[----:B------:R-:W3:Y:S01]  /*07c0*/  @!P1 LDG.E R13, desc[UR8][R12.64] ;  /* 0x000000080c0d9981 */ /* 0x000ee2000c1e1900 */
[----:B----4-:R-:W-:-:S06]  /*07d0*/  @!P2 IMAD.WIDE.U32 R10, R21, 0x4, R10 ;  /* 0x00000004150aa825 */ /* 0x010fcc00078e000a */
[----:B------:R-:W4:Y:S01]  /*07e0*/  @!P2 LDG.E R11, desc[UR8][R10.64] ;  /* 0x000000080a0ba981 */ /* 0x000f22000c1e1900 */
[----:B-----5:R-:W-:-:S03]  /*07f0*/  @!P3 IMAD.WIDE.U32 R6, R5, 0x4, R6 ;  /* 0x000000040506b825 */ /* 0x020fc600078e0006 */
[----:B------:R-:W4:Y:S04]  /*0800*/  @!P2 LDG.E R5, desc[UR8][R8.64+0x8] ;  /* 0x000008080805a981 */ /* 0x000f28000c1e1900 */
[----:B------:R-:W5:Y:S01]  /*0810*/  @!P3 LDG.E R7, desc[UR8][R6.64] ;  /* 0x000000080607b981 */ /* 0x000f62000c1e1900 */
[----:B------:R-:W-:Y:S01]  /*0820*/  IADD3 R3, PT, PT, R3, 0x4, RZ ;  /* 0x0000000403037810 */ /* 0x000fe20007ffe0ff */
[----:B--2---:R-:W-:-:S04]  /*0830*/  @!P0 IMAD R0, R15, R16, R0 ;  /* 0x000000100f008224 */ /* 0x004fc800078e0200 */
[----:B---3--:R-:W-:-:S04]  /*0840*/  @!P1 IMAD R0, R13, R17, R0 ;  /* 0x000000110d009224 */ /* 0x008fc800078e0200 */
[----:B----4-:R-:W-:-:S04]  /*0850*/  @!P2 IMAD R0, R11, R5, R0 ;  /* 0x000000050b00a224 */ /* 0x010fc800078e0200 */
[----:B-----5:R-:W-:-:S07]  /*0860*/  @!P3 IMAD R0, R7, R18, R0 ;  /* 0x000000120700b224 */ /* 0x020fce00078e0200 */
.L_x_3:
[----:B------:R-:W-:Y:S05]  /*0870*/  BRA.U !UP1, `(.L_x_0) ;  /* 0x00000001099c7547 */ /* 0x000fea000b800000 */
[----:B------:R-:W-:Y:S02]  /*0880*/  UISETP.NE.AND UP0, UPT, UR5, 0x1, UPT ;  /* 0x000000010500788c */ /* 0x000fe4000bf05270 */
[----:B------:R-:W-:-:S04]  /*0890*/  ULOP3.LUT UR4, UR4, 0x1, URZ, 0xc0, !UPT ;  /* 0x0000000104047892 */ /* 0x000fc8000f8ec0ff */
[----:B------:R-:W-:-:S03]  /*08a0*/  UISETP.NE.U32.AND UP1, UPT, UR4, 0x1, UPT ;  /* 0x000000010400788c */ /* 0x000fc6000bf25070 */
[----:B------:R-:W-:Y:S08]  /*08b0*/  BRA.U !UP0, `(.L_x_4) ;  /* 0x0000000108507547 */ /* 0x000ff0000b800000 */
[----:B------:R-:W0:Y:S01]  /*08c0*/  LDCU UR4, c[0x0][0x398] ;  /* 0x00007300ff0477ac */ /* 0x000e220008000800 */
[----:B------:R-:W-:Y:S01]  /*08d0*/  IADD3 R5, PT, PT, R4, R3, RZ ;  /* 0x0000000304057210 */ /* 0x000fe20007ffe0ff */
[----:B------:R-:W1:Y:S04]  /*08e0*/  LDC.64 R6, c[0x0][0x388] ;  /* 0x0000e200ff067b82 */ /* 0x000e680000000a00 */
[C---:B------:R-:W-:Y:S01]  /*08f0*/  VIADD R15, R5.reuse, 0x1 ;  /* 0x00000001050f7836 */ /* 0x040fe20000000000 */
[----:B0-----:R-:W-:-:S04]  /*0900*/  ISETP.GE.AND P0, PT, R5, UR4, PT ;  /* 0x0000000405007c0c */ /* 0x001fc8000bf06270 */
[----:B------:R-:W-:Y:S02]  /*0910*/  ISETP.GE.AND P1, PT, R15, UR4, PT ;  /* 0x000000040f007c0c */ /* 0x000fe4000bf26270 */
[----:B------:R-:W-:Y:S02]  /*0920*/  ISETP.LT.OR P0, PT, R5, RZ, P0 ;  /* 0x000000ff0500720c */ /* 0x000fe40000701670 */
[----:B------:R-:W-:Y:S01]  /*0930*/  ISETP.LT.OR P1, PT, R15, RZ, P1 ;  /* 0x000000ff0f00720c */ /* 0x000fe20000f21670 */
[----:B-1----:R-:W-:-:S10]  /*0940*/  IMAD.WIDE.U32 R10, R3, 0x4, R6 ;  /* 0x00000004030a7825 */ /* 0x002fd400078e0006 */
[----:B------:R-:W0:Y:S08]  /*0950*/  @!P0 LDC.64 R8, c[0x0][0x380] ;  /* 0x0000e000ff088b82 */ /* 0x000e300000000a00 */
[----:B------:R-:W1:Y:S01]  /*0960*/  @!P1 LDC.64 R12, c[0x0][0x380] ;  /* 0x0000e000ff0c9b82 */ /* 0x000e620000000a00 */
[----:B0-----:R-:W-:Y:S02]  /*0970*/  @!P0 IMAD.WIDE.U32 R6, R5, 0x4, R8 ;  /* 0x0000000405068825 */ /* 0x001fe400078e0008 */
[----:B------:R-:W2:Y:S04]  /*0980*/  @!P0 LDG.E R5, desc[UR8][R10.64] ;  /* 0x000000080a058981 */ /* 0x000ea8000c1e1900 */
[----:B------:R-:W2:Y:S01]  /*0990*/  @!P0 LDG.E R7, desc[UR8][R6.64] ;  /* 0x0000000806078981 */ /* 0x000ea2000c1e1900 */
[----:B-1----:R-:W-:-:S03]  /*09a0*/  @!P1 IMAD.WIDE.U32 R8, R15, 0x4, R12 ;  /* 0x000000040f089825 */ /* 0x002fc600078e000c */
[----:B------:R-:W3:Y:S04]  /*09b0*/  @!P1 LDG.E R12, desc[UR8][R10.64+0x4] ;  /* 0x000004080a0c9981 */ /* 0x000ee8000c1e1900 */
[----:B------:R-:W3:Y:S01]  /*09c0*/  @!P1 LDG.E R9, desc[UR8][R8.64] ;  /* 0x0000000808099981 */ /* 0x000ee2000c1e1900 */
[----:B------:R-:W-:Y:S01]  /*09d0*/  IADD3 R3, PT, PT, R3, 0x2, RZ ;  /* 0x0000000203037810 */ /* 0x000fe20007ffe0ff */
[----:B--2---:R-:W-:-:S04]  /*09e0*/  @!P0 IMAD R0, R7, R5, R0 ;  /* 0x0000000507008224 */ /* 0x004fc800078e0200 */
[----:B---3--:R-:W-:-:S07]  /*09f0*/  @!P1 IMAD R0, R9, R12, R0 ;  /* 0x0000000c09009224 */ /* 0x008fce00078e0200 */
.L_x_4:
[----:B------:R-:W-:Y:S05]  /*0a00*/  BRA.U UP1, `(.L_x_0) ;  /* 0x0000000101387547 */ /* 0x000fea000b800000 */
[----:B------:R-:W0:Y:S01]  /*0a10*/  LDCU UR4, c[0x0][0x398] ;  /* 0x00007300ff0477ac */ /* 0x000e220008000800 */
[----:B------:R-:W-:Y:S01]  /*0a20*/  IADD3 R9, PT, PT, R4, R3, RZ ;  /* 0x0000000304097210 */ /* 0x000fe20007ffe0ff */
[----:B------:R-:W-:Y:S03]  /*0a30*/  BSSY.RECONVERGENT B0, `(.L_x_0) ;  /* 0x000000b000007945 */ /* 0x000fe60003800200 */
[----:B0-----:R-:W-:-:S04]  /*0a40*/  ISETP.GE.AND P0, PT, R9, UR4, PT ;  /* 0x0000000409007c0c */ /* 0x001fc8000bf06270 */
[----:B------:R-:W-:-:S13]  /*0a50*/  ISETP.LT.OR P0, PT, R9, RZ, P0 ;  /* 0x000000ff0900720c */ /* 0x000fda0000701670 */
[----:B------:R-:W-:Y:S05]  /*0a60*/  @P0 BRA `(.L_x_5) ;  /* 0x00000000001c0947 */ /* 0x000fea0003800000 */
[----:B------:R-:W0:Y:S08]  /*0a70*/  LDC.64 R4, c[0x0][0x380] ;  /* 0x0000e000ff047b82 */ /* 0x000e300000000a00 */
[----:B------:R-:W1:Y:S01]  /*0a80*/  LDC.64 R6, c[0x0][0x388] ;  /* 0x0000e200ff067b82 */ /* 0x000e620000000a00 */
[----:B0-----:R-:W-:-:S06]  /*0a90*/  IMAD.WIDE.U32 R4, R9, 0x4, R4 ;  /* 0x0000000409047825 */ /* 0x001fcc00078e0004 */
[----:B------:R-:W2:Y:S01]  /*0aa0*/  LDG.E R5, desc[UR8][R4.64] ;  /* 0x0000000804057981 */ /* 0x000ea2000c1e1900 */
[----:B-1----:R-:W-:-:S06]  /*0ab0*/  IMAD.WIDE.U32 R6, R3, 0x4, R6 ;  /* 0x0000000403067825 */ /* 0x002fcc00078e0006 */
[----:B------:R-:W2:Y:S02]  /*0ac0*/  LDG.E R6, desc[UR8][R6.64] ;  /* 0x0000000806067981 */ /* 0x000ea4000c1e1900 */
[----:B--2---:R-:W-:-:S07]  /*0ad0*/  IMAD R0, R5, R6, R0 ;  /* 0x0000000605007224 */ /* 0x004fce00078e0200 */
.L_x_5:
[----:B------:R-:W-:Y:S05]  /*0ae0*/  BSYNC.RECONVERGENT B0 ;  /* 0x0000000000007941 */ /* 0x000fea0003800200 */
.L_x_0:
[----:B------:R-:W0:Y:S02]  /*0af0*/  LDC.64 R4, c[0x0][0x390] ;  /* 0x0000e400ff047b82 */ /* 0x000e240000000a00 */
[----:B0-----:R-:W-:-:S05]  /*0b00*/  IMAD.WIDE R2, R2, 0x4, R4 ;  /* 0x0000000402027825 */ /* 0x001fca00078e0204 */
[----:B------:R-:W-:Y:S01]  /*0b10*/  STG.E desc[UR8][R2.64], R0 ;  /* 0x0000000002007986 */ /* 0x000fe2000c101908 */
[----:B------:R-:W-:Y:S05]  /*0b20*/  EXIT ;  /* 0x000000000000794d */ /* 0x000fea0003800000 */
.L_x_6:
[----:B------:R-:W-:-:S00]  /*0b30*/  BRA `(.L_x_6) ;  /* 0xfffffffc00fc7947 */ /* 0x000fc0000383ffff */
[----:B------:R-:W-:-:S00]  /*0b40*/  NOP ;  /* 0x0000000000007918 */ /* 0x000fc00000000000 */
        /* <DEDUP_REMOVED lines=11> */
.L_x_7:


//--------------------- .nv.global.init           --------------------------
	.section	.nv.global.init,"aw",@progbits
	.align	4
.nv.global.init:
	.type		mrg32k3aM1SubSeq,@object
	.size		mrg32k3aM1SubSeq,(mrg32k3aM2SubSeq - mrg32k3aM1SubSeq)
mrg32k3aM1SubSeq:
        /*0000*/ 	.byte	0x0b, 0xcc, 0xee, 0x04, 0x73, 0x29, 0x8b, 0x6f, 0xf6, 0x53, 0x03, 0xf6, 0x23, 0xf6, 0xea, 0xda
        /* <DEDUP_REMOVED lines=125> */
	.type		mrg32k3aM2SubSeq,@object
	.size		mrg32k3aM2SubSeq,(mrg32k3aM1 - mrg32k3aM2SubSeq)
mrg32k3aM2SubSeq:
        /* <DEDUP_REMOVED lines=126> */
	.type		mrg32k3aM1,@object
	.size		mrg32k3aM1,(mrg32k3aM1Seq - mrg32k3aM1)
mrg32k3aM1:
        /* <DEDUP_REMOVED lines=144> */
	.type		mrg32k3aM1Seq,@object
	.size		mrg32k3aM1Seq,(mrg32k3aM2 - mrg32k3aM1Seq)
mrg32k3aM1Seq:
        /* <DEDUP_REMOVED lines=144> */
	.type		mrg32k3aM2,@object
	.size		mrg32k3aM2,(mrg32k3aM2Seq - mrg32k3aM2)
mrg32k3aM2:
        /* <DEDUP_REMOVED lines=144> */
	.type		mrg32k3aM2Seq,@object
	.size		mrg32k3aM2Seq,(precalc_xorwow_matrix - mrg32k3aM2Seq)
mrg32k3aM2Seq:
        /* <DEDUP_REMOVED lines=144> */
	.type		precalc_xorwow_matrix,@object
	.size		precalc_xorwow_matrix,(precalc_xorwow_offset_matrix - precalc_xorwow_matrix)
precalc_xorwow_matrix:
        /* <DEDUP_REMOVED lines=6400> */
	.type		precalc_xorwow_offset_matrix,@object
	.size		precalc_xorwow_offset_matrix,(.L_1 - precalc_xorwow_offset_matrix)
precalc_xorwow_offset_matrix:
        /* <DEDUP_REMOVED lines=6400> */
.L_1:


//--------------------- .nv.shared.reserved.0     --------------------------
	.section	.nv.shared.reserved.0,"aw",@nobits
	.weak		__nv_reservedSMEM_offset_0_alias
	.size		__nv_reservedSMEM_offset_0_alias, 0, 64
	.other		__nv_reservedSMEM_offset_0_alias,@"STO_CUDA_RESERVED_SHARED STV_DEFAULT"
__nv_reservedSMEM_offset_0_alias:
	.zero		0
	.zero		64


//--------------------- .nv.constant0._Z6conv1dPiS_S_ii --------------------------
	.section	.nv.constant0._Z6conv1dPiS_S_ii,"a",@progbits
	.sectionflags	@""
	.align	4
.nv.constant0._Z6conv1dPiS_S_ii:
	.zero		928


//--------------------- SYMBOLS --------------------------

	.type		.nv.reservedSmem.offset0,@object
	.size		.nv.reservedSmem.offset0,0x4
